//
// Generated by NVIDIA NVVM Compiler
//
// Compiler Build ID: CL-36424714
// Cuda compilation tools, release 13.0, V13.0.88
// Based on NVVM 20.0.0
//

.version 9.0
.target sm_100
.address_size 64

	// .globl	_Z17matrix_mul_kernelPfS_S_immm

.visible .entry _Z17matrix_mul_kernelPfS_S_immm(
	.param .u64 .ptr .align 1 _Z17matrix_mul_kernelPfS_S_immm_param_0,
	.param .u64 .ptr .align 1 _Z17matrix_mul_kernelPfS_S_immm_param_1,
	.param .u64 .ptr .align 1 _Z17matrix_mul_kernelPfS_S_immm_param_2,
	.param .u32 _Z17matrix_mul_kernelPfS_S_immm_param_3,
	.param .u64 _Z17matrix_mul_kernelPfS_S_immm_param_4,
	.param .u64 _Z17matrix_mul_kernelPfS_S_immm_param_5,
	.param .u64 _Z17matrix_mul_kernelPfS_S_immm_param_6
)
{
	.reg .pred 	%p<10>;
	.reg .b32 	%r<31>;
	.reg .b32 	%f<112>;
	.reg .b64 	%rd<74>;

	ld.param.u64 	%rd18, [_Z17matrix_mul_kernelPfS_S_immm_param_0];
	ld.param.u64 	%rd19, [_Z17matrix_mul_kernelPfS_S_immm_param_1];
	ld.param.u64 	%rd20, [_Z17matrix_mul_kernelPfS_S_immm_param_2];
	ld.param.u32 	%r18, [_Z17matrix_mul_kernelPfS_S_immm_param_3];
	ld.param.u64 	%rd21, [_Z17matrix_mul_kernelPfS_S_immm_param_4];
	ld.param.u64 	%rd22, [_Z17matrix_mul_kernelPfS_S_immm_param_5];
	ld.param.u64 	%rd23, [_Z17matrix_mul_kernelPfS_S_immm_param_6];
	mov.u32 	%r19, %ctaid.x;
	mov.u32 	%r20, %ntid.x;
	mov.u32 	%r21, %tid.x;
	mad.lo.s32 	%r1, %r19, %r20, %r21;
	mov.u32 	%r22, %ctaid.y;
	mov.u32 	%r23, %ntid.y;
	mov.u32 	%r24, %tid.y;
	mad.lo.s32 	%r2, %r22, %r23, %r24;
	setp.lt.s32 	%p1, %r18, 1;
	mov.f32 	%f111, 0f00000000;
	@%p1 bra 	$L__BB0_13;
	cvta.to.global.u64 	%rd1, %rd18;
	cvta.to.global.u64 	%rd2, %rd19;
	cvt.u64.u32 	%rd24, %r2;
	mul.lo.s64 	%rd3, %rd21, %rd24;
	mul.wide.s32 	%rd25, %r1, 4;
	add.s64 	%rd4, %rd2, %rd25;
	and.b32  	%r3, %r18, 15;
	setp.lt.u32 	%p2, %r18, 16;
	mov.f32 	%f111, 0f00000000;
	mov.b32 	%r28, 0;
	@%p2 bra 	$L__BB0_4;
	and.b32  	%r28, %r18, 2147483632;
	neg.s32 	%r26, %r28;
	shl.b64 	%rd5, %rd22, 4;
	add.s64 	%rd26, %rd3, %rd1;
	add.s64 	%rd70, %rd26, 32;
	mov.f32 	%f111, 0f00000000;
	mov.u64 	%rd71, %rd4;
$L__BB0_3:
	.pragma "nounroll";
	ld.global.f32 	%f18, [%rd70+-32];
	ld.global.f32 	%f19, [%rd71];
	fma.rn.f32 	%f20, %f18, %f19, %f111;
	ld.global.f32 	%f21, [%rd70+-28];
	add.s64 	%rd27, %rd71, %rd22;
	ld.global.f32 	%f22, [%rd27];
	fma.rn.f32 	%f23, %f21, %f22, %f20;
	ld.global.f32 	%f24, [%rd70+-24];
	add.s64 	%rd28, %rd27, %rd22;
	ld.global.f32 	%f25, [%rd28];
	fma.rn.f32 	%f26, %f24, %f25, %f23;
	ld.global.f32 	%f27, [%rd70+-20];
	add.s64 	%rd29, %rd28, %rd22;
	ld.global.f32 	%f28, [%rd29];
	fma.rn.f32 	%f29, %f27, %f28, %f26;
	ld.global.f32 	%f30, [%rd70+-16];
	add.s64 	%rd30, %rd29, %rd22;
	ld.global.f32 	%f31, [%rd30];
	fma.rn.f32 	%f32, %f30, %f31, %f29;
	ld.global.f32 	%f33, [%rd70+-12];
	add.s64 	%rd31, %rd30, %rd22;
	ld.global.f32 	%f34, [%rd31];
	fma.rn.f32 	%f35, %f33, %f34, %f32;
	ld.global.f32 	%f36, [%rd70+-8];
	add.s64 	%rd32, %rd31, %rd22;
	ld.global.f32 	%f37, [%rd32];
	fma.rn.f32 	%f38, %f36, %f37, %f35;
	ld.global.f32 	%f39, [%rd70+-4];
	add.s64 	%rd33, %rd32, %rd22;
	ld.global.f32 	%f40, [%rd33];
	fma.rn.f32 	%f41, %f39, %f40, %f38;
	ld.global.f32 	%f42, [%rd70];
	add.s64 	%rd34, %rd33, %rd22;
	ld.global.f32 	%f43, [%rd34];
	fma.rn.f32 	%f44, %f42, %f43, %f41;
	ld.global.f32 	%f45, [%rd70+4];
	add.s64 	%rd35, %rd34, %rd22;
	ld.global.f32 	%f46, [%rd35];
	fma.rn.f32 	%f47, %f45, %f46, %f44;
	ld.global.f32 	%f48, [%rd70+8];
	add.s64 	%rd36, %rd35, %rd22;
	ld.global.f32 	%f49, [%rd36];
	fma.rn.f32 	%f50, %f48, %f49, %f47;
	ld.global.f32 	%f51, [%rd70+12];
	add.s64 	%rd37, %rd36, %rd22;
	ld.global.f32 	%f52, [%rd37];
	fma.rn.f32 	%f53, %f51, %f52, %f50;
	ld.global.f32 	%f54, [%rd70+16];
	add.s64 	%rd38, %rd37, %rd22;
	ld.global.f32 	%f55, [%rd38];
	fma.rn.f32 	%f56, %f54, %f55, %f53;
	ld.global.f32 	%f57, [%rd70+20];
	add.s64 	%rd39, %rd38, %rd22;
	ld.global.f32 	%f58, [%rd39];
	fma.rn.f32 	%f59, %f57, %f58, %f56;
	ld.global.f32 	%f60, [%rd70+24];
	add.s64 	%rd40, %rd39, %rd22;
	ld.global.f32 	%f61, [%rd40];
	fma.rn.f32 	%f62, %f60, %f61, %f59;
	ld.global.f32 	%f63, [%rd70+28];
	add.s64 	%rd41, %rd40, %rd22;
	ld.global.f32 	%f64, [%rd41];
	fma.rn.f32 	%f111, %f63, %f64, %f62;
	add.s32 	%r26, %r26, 16;
	add.s64 	%rd71, %rd71, %rd5;
	add.s64 	%rd70, %rd70, 64;
	setp.ne.s32 	%p3, %r26, 0;
	@%p3 bra 	$L__BB0_3;
$L__BB0_4:
	setp.eq.s32 	%p4, %r3, 0;
	@%p4 bra 	$L__BB0_13;
	add.s64 	%rd11, %rd1, %rd3;
	and.b32  	%r9, %r18, 7;
	setp.lt.u32 	%p5, %r3, 8;
	@%p5 bra 	$L__BB0_7;
	cvt.u64.u32 	%rd42, %r28;
	mul.wide.u32 	%rd43, %r28, 4;
	add.s64 	%rd44, %rd11, %rd43;
	ld.global.f32 	%f66, [%rd44];
	mad.lo.s64 	%rd45, %rd22, %rd42, %rd4;
	ld.global.f32 	%f67, [%rd45];
	fma.rn.f32 	%f68, %f66, %f67, %f111;
	ld.global.f32 	%f69, [%rd44+4];
	add.s64 	%rd46, %rd45, %rd22;
	ld.global.f32 	%f70, [%rd46];
	fma.rn.f32 	%f71, %f69, %f70, %f68;
	ld.global.f32 	%f72, [%rd44+8];
	add.s64 	%rd47, %rd46, %rd22;
	ld.global.f32 	%f73, [%rd47];
	fma.rn.f32 	%f74, %f72, %f73, %f71;
	ld.global.f32 	%f75, [%rd44+12];
	add.s64 	%rd48, %rd47, %rd22;
	ld.global.f32 	%f76, [%rd48];
	fma.rn.f32 	%f77, %f75, %f76, %f74;
	ld.global.f32 	%f78, [%rd44+16];
	add.s64 	%rd49, %rd48, %rd22;
	ld.global.f32 	%f79, [%rd49];
	fma.rn.f32 	%f80, %f78, %f79, %f77;
	ld.global.f32 	%f81, [%rd44+20];
	add.s64 	%rd50, %rd49, %rd22;
	ld.global.f32 	%f82, [%rd50];
	fma.rn.f32 	%f83, %f81, %f82, %f80;
	ld.global.f32 	%f84, [%rd44+24];
	add.s64 	%rd51, %rd50, %rd22;
	ld.global.f32 	%f85, [%rd51];
	fma.rn.f32 	%f86, %f84, %f85, %f83;
	ld.global.f32 	%f87, [%rd44+28];
	add.s64 	%rd52, %rd51, %rd22;
	ld.global.f32 	%f88, [%rd52];
	fma.rn.f32 	%f111, %f87, %f88, %f86;
	add.s32 	%r28, %r28, 8;
$L__BB0_7:
	setp.eq.s32 	%p6, %r9, 0;
	@%p6 bra 	$L__BB0_13;
	and.b32  	%r12, %r18, 3;
	setp.lt.u32 	%p7, %r9, 4;
	@%p7 bra 	$L__BB0_10;
	cvt.u64.u32 	%rd53, %r28;
	mul.wide.u32 	%rd54, %r28, 4;
	add.s64 	%rd55, %rd11, %rd54;
	ld.global.f32 	%f90, [%rd55];
	mad.lo.s64 	%rd56, %rd22, %rd53, %rd4;
	ld.global.f32 	%f91, [%rd56];
	fma.rn.f32 	%f92, %f90, %f91, %f111;
	ld.global.f32 	%f93, [%rd55+4];
	add.s64 	%rd57, %rd56, %rd22;
	ld.global.f32 	%f94, [%rd57];
	fma.rn.f32 	%f95, %f93, %f94, %f92;
	ld.global.f32 	%f96, [%rd55+8];
	add.s64 	%rd58, %rd57, %rd22;
	ld.global.f32 	%f97, [%rd58];
	fma.rn.f32 	%f98, %f96, %f97, %f95;
	ld.global.f32 	%f99, [%rd55+12];
	add.s64 	%rd59, %rd58, %rd22;
	ld.global.f32 	%f100, [%rd59];
	fma.rn.f32 	%f111, %f99, %f100, %f98;
	add.s32 	%r28, %r28, 4;
$L__BB0_10:
	setp.eq.s32 	%p8, %r12, 0;
	@%p8 bra 	$L__BB0_13;
	cvt.u64.u32 	%rd60, %r28;
	mul.wide.u32 	%rd61, %r28, 4;
	add.s64 	%rd62, %rd3, %rd61;
	add.s64 	%rd73, %rd1, %rd62;
	mul.wide.s32 	%rd63, %r1, 4;
	mad.lo.s64 	%rd64, %rd22, %rd60, %rd63;
	add.s64 	%rd72, %rd2, %rd64;
	neg.s32 	%r30, %r12;
$L__BB0_12:
	.pragma "nounroll";
	ld.global.f32 	%f101, [%rd73];
	ld.global.f32 	%f102, [%rd72];
	fma.rn.f32 	%f111, %f101, %f102, %f111;
	add.s64 	%rd73, %rd73, 4;
	add.s64 	%rd72, %rd72, %rd22;
	add.s32 	%r30, %r30, 1;
	setp.ne.s32 	%p9, %r30, 0;
	@%p9 bra 	$L__BB0_12;
$L__BB0_13:
	cvta.to.global.u64 	%rd65, %rd20;
	cvt.u64.u32 	%rd66, %r2;
	mad.lo.s64 	%rd67, %rd23, %rd66, %rd65;
	mul.wide.s32 	%rd68, %r1, 4;
	add.s64 	%rd69, %rd67, %rd68;
	st.global.f32 	[%rd69], %f111;
	ret;

}


// ===== COMPILED SASS (sm_100) =====

	.target	sm_100

	.elftype	@"ET_EXEC"


//--------------------- .note.nv.tkinfo           --------------------------
	.section	.note.nv.tkinfo,"",@"SHT_NOTE"
	.sectionflags	@"SHF_NOTE_NV_TKINFO"
	.tkinfo
        /*0018*/ 	.word	0x00000002
        /*0030*/ 	.string	""
        /*0030*/ 	.string	"ptxas"
        /*0030*/ 	.string	"Cuda compilation tools, release 13.0, V13.0.88"
        /*0030*/ 	.string	"Build cuda_13.0.r13.0/compiler.36424714_0"
        /*0030*/ 	.string	"-arch sm_100 -m 64 "



//--------------------- .note.nv.cuinfo           --------------------------
	.section	.note.nv.cuinfo,"",@"SHT_NOTE"
	.sectionflags	@"SHF_NOTE_NV_CUINFO"
        /*0018*/ 	.short	0x0002
        /*001a*/ 	.short	0x0064
        /*001c*/ 	.short	0x0082
	.zero		2


//--------------------- .nv.info                  --------------------------
	.section	.nv.info,"",@"SHT_CUDA_INFO"
	.align	4


	//----- nvinfo : EIATTR_REGCOUNT
	.align		4
        /*0000*/ 	.byte	0x04, 0x2f
        /*0002*/ 	.short	(.L_1 - .L_0)
	.align		4
.L_0:
        /*0004*/ 	.word	index@(_Z17matrix_mul_kernelPfS_S_immm)
        /*0008*/ 	.word	0x00000020


	//----- nvinfo : EIATTR_FRAME_SIZE
	.align		4
.L_1:
        /*000c*/ 	.byte	0x04, 0x11
        /*000e*/ 	.short	(.L_3 - .L_2)
	.align		4
.L_2:
        /*0010*/ 	.word	index@(_Z17matrix_mul_kernelPfS_S_immm)
        /*0014*/ 	.word	0x00000000


	//----- nvinfo : EIATTR_MIN_STACK_SIZE
	.align		4
.L_3:
        /*0018*/ 	.byte	0x04, 0x12
        /*001a*/ 	.short	(.L_5 - .L_4)
	.align		4
.L_4:
        /*001c*/ 	.word	index@(_Z17matrix_mul_kernelPfS_S_immm)
        /*0020*/ 	.word	0x00000000
.L_5:


//--------------------- .nv.compat                --------------------------
	.section	.nv.compat,"",@"SHT_CUDA_COMPAT_INFO"
	.align	4
        /*0000*/ 	.byte	0x02, 0x09, 0x00, 0x00, 0x02, 0x02, 0x01, 0x00, 0x02, 0x05, 0x05, 0x00, 0x03, 0x07, 0x01, 0x01
        /*0010*/ 	.byte	0x02, 0x03, 0x00, 0x00, 0x02, 0x06, 0x01, 0x00, 0x04, 0x0b, 0x08, 0x00, 0x09, 0x00, 0x00, 0x00
        /*0020*/ 	.byte	0x00, 0x00, 0x00, 0x00


//--------------------- .nv.info._Z17matrix_mul_kernelPfS_S_immm --------------------------
	.section	.nv.info._Z17matrix_mul_kernelPfS_S_immm,"",@"SHT_CUDA_INFO"
	.sectionflags	@""
	.align	4


	//----- nvinfo : EIATTR_CUDA_API_VERSION
	.align		4
        /*0000*/ 	.byte	0x04, 0x37
        /*0002*/ 	.short	(.L_7 - .L_6)
.L_6:
        /*0004*/ 	.word	0x00000082


	//----- nvinfo : EIATTR_KPARAM_INFO
	.align		4
.L_7:
        /*0008*/ 	.byte	0x04, 0x17
        /*000a*/ 	.short	(.L_9 - .L_8)
.L_8:
        /*000c*/ 	.word	0x00000000
        /*0010*/ 	.short	0x0006
        /*0012*/ 	.short	0x0030
        /*0014*/ 	.byte	0x00, 0xf0, 0x21, 0x00


	//----- nvinfo : EIATTR_KPARAM_INFO
	.align		4
.L_9:
        /*0018*/ 	.byte	0x04, 0x17
        /*001a*/ 	.short	(.L_11 - .L_10)
.L_10:
        /*001c*/ 	.word	0x00000000
        /*0020*/ 	.short	0x0005
        /*0022*/ 	.short	0x0028
        /*0024*/ 	.byte	0x00, 0xf0, 0x21, 0x00


	//----- nvinfo : EIATTR_KPARAM_INFO
	.align		4
.L_11:
        /*0028*/ 	.byte	0x04, 0x17
        /*002a*/ 	.short	(.L_13 - .L_12)
.L_12:
        /*002c*/ 	.word	0x00000000
        /*0030*/ 	.short	0x0004
        /*0032*/ 	.short	0x0020
        /*0034*/ 	.byte	0x00, 0xf0, 0x21, 0x00


	//----- nvinfo : EIATTR_KPARAM_INFO
	.align		4
.L_13:
        /*0038*/ 	.byte	0x04, 0x17
        /*003a*/ 	.short	(.L_15 - .L_14)
.L_14:
        /*003c*/ 	.word	0x00000000
        /*0040*/ 	.short	0x0003
        /*0042*/ 	.short	0x0018
        /*0044*/ 	.byte	0x00, 0xf0, 0x11, 0x00


	//----- nvinfo : EIATTR_KPARAM_INFO
	.align		4
.L_15:
        /*0048*/ 	.byte	0x04, 0x17
        /*004a*/ 	.short	(.L_17 - .L_16)
.L_16:
        /*004c*/ 	.word	0x00000000
        /*0050*/ 	.short	0x0002
        /*0052*/ 	.short	0x0010
        /*0054*/ 	.byte	0x00, 0xf5, 0x21, 0x00


	//----- nvinfo : EIATTR_KPARAM_INFO
	.align		4
.L_17:
        /*0058*/ 	.byte	0x04, 0x17
        /*005a*/ 	.short	(.L_19 - .L_18)
.L_18:
        /*005c*/ 	.word	0x00000000
        /*0060*/ 	.short	0x0001
        /*0062*/ 	.short	0x0008
        /*0064*/ 	.byte	0x00, 0xf5, 0x21, 0x00


	//----- nvinfo : EIATTR_KPARAM_INFO
	.align		4
.L_19:
        /*0068*/ 	.byte	0x04, 0x17
        /*006a*/ 	.short	(.L_21 - .L_20)
.L_20:
        /*006c*/ 	.word	0x00000000
        /*0070*/ 	.short	0x0000
        /*0072*/ 	.short	0x0000
        /*0074*/ 	.byte	0x00, 0xf5, 0x21, 0x00


	//----- nvinfo : EIATTR_SPARSE_MMA_MASK
	.align		4
.L_21:
        /*0078*/ 	.byte	0x03, 0x50
        /*007a*/ 	.short	0x0000


	//----- nvinfo : EIATTR_MAXREG_COUNT
	.align		4
        /*007c*/ 	.byte	0x03, 0x1b
        /*007e*/ 	.short	0x00ff


	//----- nvinfo : EIATTR_MERCURY_ISA_VERSION
	.align		4
        /*0080*/ 	.byte	0x03, 0x5f
        /*0082*/ 	.short	0x0101


	//----- nvinfo : EIATTR_VRC_CTA_INIT_COUNT
	.align		4
        /*0084*/ 	.byte	0x02, 0x4a
	.zero		1
	.zero		1


	//----- nvinfo : EIATTR_EXIT_INSTR_OFFSETS
	.align		4
        /*0088*/ 	.byte	0x04, 0x1c
        /*008a*/ 	.short	(.L_23 - .L_22)


	//   ....[0]....
.L_22:
        /*008c*/ 	.word	0x00000e90


	//----- nvinfo : EIATTR_CBANK_PARAM_SIZE
	.align		4
.L_23:
        /*0090*/ 	.byte	0x03, 0x19
        /*0092*/ 	.short	0x0038


	//----- nvinfo : EIATTR_PARAM_CBANK
	.align		4
        /*0094*/ 	.byte	0x04, 0x0a
        /*0096*/ 	.short	(.L_25 - .L_24)
	.align		4
.L_24:
        /*0098*/ 	.word	index@(.nv.constant0._Z17matrix_mul_kernelPfS_S_immm)
        /*009c*/ 	.short	0x0380
        /*009e*/ 	.short	0x0038


	//----- nvinfo : EIATTR_SW_WAR
	.align		4
.L_25:
        /*00a0*/ 	.byte	0x04, 0x36
        /*00a2*/ 	.short	(.L_27 - .L_26)
.L_26:
        /*00a4*/ 	.word	0x00000008
.L_27:


//--------------------- .nv.callgraph             --------------------------
	.section	.nv.callgraph,"",@"SHT_CUDA_CALLGRAPH"
	.align	4
	.sectionentsize	8
	.align		4
        /*0000*/ 	.word	0x00000000
	.align		4
        /*0004*/ 	.word	0xffffffff
	.align		4
        /*0008*/ 	.word	0x00000000
	.align		4
        /*000c*/ 	.word	0xfffffffe
	.align		4
        /*0010*/ 	.word	0x00000000
	.align		4
        /*0014*/ 	.word	0xfffffffd
	.align		4
        /*0018*/ 	.word	0x00000000
	.align		4
        /*001c*/ 	.word	0xfffffffc


//--------------------- .text._Z17matrix_mul_kernelPfS_S_immm --------------------------
	.section	.text._Z17matrix_mul_kernelPfS_S_immm,"ax",@progbits
	.align	128
        .global         _Z17matrix_mul_kernelPfS_S_immm
        .type           _Z17matrix_mul_kernelPfS_S_immm,@function
        .size           _Z17matrix_mul_kernelPfS_S_immm,(.L_x_7 - _Z17matrix_mul_kernelPfS_S_immm)
        .other          _Z17matrix_mul_kernelPfS_S_immm,@"STO_CUDA_ENTRY STV_DEFAULT"
_Z17matrix_mul_kernelPfS_S_immm:
.text._Z17matrix_mul_kernelPfS_S_immm:
[----:B------:R-:W-:Y:S01]  /*0000*/  LDC R1, c[0x0][0x37c] ;  /* 0x0000df00ff017b82 */ /* 0x000fe20000000800 */
[----:B------:R-:W0:Y:S01]  /*0010*/  S2R R5, SR_TID.Y ;  /* 0x0000000000057919 */ /* 0x000e220000002200 */
[----:B------:R-:W1:Y:S06]  /*0020*/  LDCU UR4, c[0x0][0x398] ;  /* 0x00007300ff0477ac */ /* 0x000e6c0008000800 */
[----:B------:R-:W2:Y:S01]  /*0030*/  LDC R0, c[0x0][0x360] ;  /* 0x0000d800ff007b82 */ /* 0x000ea20000000800 */
[----:B------:R-:W2:Y:S01]  /*0040*/  S2R R3, SR_TID.X ;  /* 0x0000000000037919 */ /* 0x000ea20000002100 */
[----:B------:R-:W3:Y:S06]  /*0050*/  LDCU.64 UR8, c[0x0][0x358] ;  /* 0x00006b00ff0877ac */ /* 0x000eec0008000a00 */
[----:B------:R-:W0:Y:S08]  /*0060*/  S2UR UR6, SR_CTAID.Y ;  /* 0x00000000000679c3 */ /* 0x000e300000002600 */
[----:B------:R-:W0:Y:S01]  /*0070*/  LDC R2, c[0x0][0x364] ;  /* 0x0000d900ff027b82 */ /* 0x000e220000000800 */
[----:B-1----:R-:W-:-:S07]  /*0080*/  UISETP.GE.AND UP0, UPT, UR4, 0x1, UPT ;  /* 0x000000010400788c */ /* 0x002fce000bf06270 */
[----:B------:R-:W2:Y:S01]  /*0090*/  S2UR UR5, SR_CTAID.X ;  /* 0x00000000000579c3 */ /* 0x000ea20000002500 */
[----:B0-----:R-:W-:Y:S02]  /*00a0*/  IMAD R2, R2, UR6, R5 ;  /* 0x0000000602027c24 */ /* 0x001fe4000f8e0205 */
[----:B------:R-:W-:Y:S02]  /*00b0*/  IMAD.MOV.U32 R5, RZ, RZ, RZ ;  /* 0x000000ffff057224 */ /* 0x000fe400078e00ff */
[----:B--2---:R-:W-:Y:S01]  /*00c0*/  IMAD R0, R0, UR5, R3 ;  /* 0x0000000500007c24 */ /* 0x004fe2000f8e0203 */
[----:B---3--:R-:W-:Y:S06]  /*00d0*/  BRA.U !UP0, `(.L_x_0) ;  /* 0x0000000d08547547 */ /* 0x008fec000b800000 */
[----:B------:R-:W0:Y:S01]  /*00e0*/  LDC.64 R14, c[0x0][0x388] ;  /* 0x0000e200ff0e7b82 */ /* 0x000e220000000a00 */
[----:B------:R-:W1:Y:S01]  /*00f0*/  LDCU.64 UR6, c[0x0][0x3a0] ;  /* 0x00007400ff0677ac */ /* 0x000e620008000a00 */
[----:B------:R-:W-:Y:S01]  /*0100*/  CS2R R4, SRZ ;  /* 0x0000000000047805 */ /* 0x000fe2000001ff00 */
[----:B------:R-:W-:Y:S02]  /*0110*/  UISETP.GE.U32.AND UP1, UPT, UR4, 0x10, UPT ;  /* 0x000000100400788c */ /* 0x000fe4000bf26070 */
[----:B------:R-:W-:-:S04]  /*0120*/  ULOP3.LUT UR5, UR4, 0xf, URZ, 0xc0, !UPT ;  /* 0x0000000f04057892 */ /* 0x000fc8000f8ec0ff */
[----:B------:R-:W-:Y:S01]  /*0130*/  UISETP.NE.AND UP0, UPT, UR5, URZ, UPT ;  /* 0x000000ff0500728c */ /* 0x000fe2000bf05270 */
[----:B-1----:R-:W-:-:S04]  /*0140*/  IMAD.WIDE.U32 R10, R2, UR6, RZ ;  /* 0x00000006020a7c25 */ /* 0x002fc8000f8e00ff */
[----:B------:R-:W-:Y:S02]  /*0150*/  IMAD R13, R2, UR7, R11 ;  /* 0x00000007020d7c24 */ /* 0x000fe4000f8e020b */
[----:B0-----:R-:W-:Y:S01]  /*0160*/  IMAD.WIDE R14, R0, 0x4, R14 ;  /* 0x00000004000e7825 */ /* 0x001fe200078e020e */
[----:B------:R-:W-:Y:S06]  /*0170*/  BRA.U !UP1, `(.L_x_1) ;  /* 0x0000000509907547 */ /* 0x000fec000b800000 */
[----:B------:R-:W0:Y:S01]  /*0180*/  LDCU.64 UR10, c[0x0][0x380] ;  /* 0x00007000ff0a77ac */ /* 0x000e220008000a00 */
[----:B------:R-:W1:Y:S01]  /*0190*/  LDC.64 R16, c[0x0][0x3a8] ;  /* 0x0000ea00ff107b82 */ /* 0x000e620000000a00 */
[----:B------:R-:W-:Y:S01]  /*01a0*/  IMAD.MOV.U32 R5, RZ, RZ, RZ ;  /* 0x000000ffff057224 */ /* 0x000fe200078e00ff */
[----:B------:R-:W-:Y:S01]  /*01b0*/  MOV R6, R14 ;  /* 0x0000000e00067202 */ /* 0x000fe20000000f00 */
[----:B------:R-:W-:Y:S01]  /*01c0*/  ULOP3.LUT UR6, UR4, 0x7ffffff0, URZ, 0xc0, !UPT ;  /* 0x7ffffff004067892 */ /* 0x000fe2000f8ec0ff */
[----:B------:R-:W-:-:S03]  /*01d0*/  IMAD.MOV.U32 R3, RZ, RZ, R15 ;  /* 0x000000ffff037224 */ /* 0x000fc600078e000f */
[----:B------:R-:W-:Y:S02]  /*01e0*/  UIADD3 UR7, UPT, UPT, -UR6, URZ, URZ ;  /* 0x000000ff06077290 */ /* 0x000fe4000fffe1ff */
[----:B------:R-:W-:Y:S01]  /*01f0*/  IMAD.U32 R4, RZ, RZ, UR6 ;  /* 0x00000006ff047e24 */ /* 0x000fe2000f8e00ff */
[----:B0-----:R-:W-:-:S04]  /*0200*/  IADD3 R7, P0, PT, R10, UR10, RZ ;  /* 0x0000000a0a077c10 */ /* 0x001fc8000ff1e0ff */
[----:B------:R-:W-:Y:S02]  /*0210*/  IADD3 R7, P1, PT, R7, 0x20, RZ ;  /* 0x0000002007077810 */ /* 0x000fe40007f3e0ff */
[----:B-1----:R-:W-:Y:S02]  /*0220*/  SHF.L.U64.HI R8, R16, 0x4, R17 ;  /* 0x0000000410087819 */ /* 0x002fe40000010211 */
[----:B------:R-:W-:-:S09]  /*0230*/  IADD3.X R22, PT, PT, RZ, UR11, R13, P1, P0 ;  /* 0x0000000bff167c10 */ /* 0x000fd20008fe040d */
.L_x_2:
[----:B------:R-:W-:Y:S01]  /*0240*/  MOV R18, R7 ;  /* 0x0000000700127202 */ /* 0x000fe20000000f00 */
[----:B------:R-:W-:Y:S01]  /*0250*/  IMAD.MOV.U32 R19, RZ, RZ, R22 ;  /* 0x000000ffff137224 */ /* 0x000fe200078e0016 */
[----:B------:R-:W-:Y:S02]  /*0260*/  MOV R7, R3 ;  /* 0x0000000300077202 */ /* 0x000fe40000000f00 */
[----:B------:R-:W-:Y:S02]  /*0270*/  IADD3 R22, P0, PT, R6, R16, RZ ;  /* 0x0000001006167210 */ /* 0x000fe40007f1e0ff */
[----:B------:R-:W2:Y:S04]  /*0280*/  LDG.E R28, desc[UR8][R18.64+-0x20] ;  /* 0xffffe008121c7981 */ /* 0x000ea8000c1e1900 */
[----:B------:R-:W2:Y:S01]  /*0290*/  LDG.E R27, desc[UR8][R6.64] ;  /* 0x00000008061b7981 */ /* 0x000ea2000c1e1900 */
[----:B------:R-:W-:-:S03]  /*02a0*/  IMAD.X R23, R3, 0x1, R17, P0 ;  /* 0x0000000103177824 */ /* 0x000fc600000e0611 */
[----:B------:R-:W3:Y:S04]  /*02b0*/  LDG.E R29, desc[UR8][R18.64+-0x1c] ;  /* 0xffffe408121d7981 */ /* 0x000ee8000c1e1900 */
[----:B------:R0:W3:Y:S01]  /*02c0*/  LDG.E R26, desc[UR8][R22.64] ;  /* 0x00000008161a7981 */ /* 0x0000e2000c1e1900 */
[----:B------:R-:W-:-:S03]  /*02d0*/  IADD3 R24, P0, PT, R22, R16, RZ ;  /* 0x0000001016187210 */ /* 0x000fc60007f1e0ff */
[----:B------:R-:W4:Y:S01]  /*02e0*/  LDG.E R9, desc[UR8][R18.64+-0x18] ;  /* 0xffffe80812097981 */ /* 0x000f22000c1e1900 */
[----:B------:R-:W-:-:S05]  /*02f0*/  IADD3.X R25, PT, PT, R23, R17, RZ, P0, !PT ;  /* 0x0000001117197210 */ /* 0x000fca00007fe4ff */
[----:B------:R1:W4:Y:S01]  /*0300*/  LDG.E R7, desc[UR8][R24.64] ;  /* 0x0000000818077981 */ /* 0x000322000c1e1900 */
[----:B------:R-:W-:-:S05]  /*0310*/  IADD3 R20, P0, PT, R24, R16, RZ ;  /* 0x0000001018147210 */ /* 0x000fca0007f1e0ff */
[----:B------:R-:W-:Y:S01]  /*0320*/  IMAD.X R21, R25, 0x1, R17, P0 ;  /* 0x0000000119157824 */ /* 0x000fe200000e0611 */
[----:B0-----:R-:W-:-:S04]  /*0330*/  IADD3 R22, P0, PT, R20, R16, RZ ;  /* 0x0000001014167210 */ /* 0x001fc80007f1e0ff */
[----:B------:R-:W-:Y:S02]  /*0340*/  IADD3.X R23, PT, PT, R21, R17, RZ, P0, !PT ;  /* 0x0000001115177210 */ /* 0x000fe400007fe4ff */
[----:B-1----:R-:W-:-:S05]  /*0350*/  IADD3 R24, P0, PT, R22, R16, RZ ;  /* 0x0000001016187210 */ /* 0x002fca0007f1e0ff */
[----:B------:R-:W-:Y:S02]  /*0360*/  IMAD.X R25, R23, 0x1, R17, P0 ;  /* 0x0000000117197824 */ /* 0x000fe400000e0611 */
[----:B------:R-:W5:Y:S04]  /*0370*/  LDG.E R23, desc[UR8][R22.64] ;  /* 0x0000000816177981 */ /* 0x000f68000c1e1900 */
[----:B------:R-:W5:Y:S01]  /*0380*/  LDG.E R22, desc[UR8][R18.64+-0xc] ;  /* 0xfffff40812167981 */ /* 0x000f62000c1e1900 */
[----:B--2---:R-:W-:-:S03]  /*0390*/  FFMA R5, R28, R27, R5 ;  /* 0x0000001b1c057223 */ /* 0x004fc60000000005 */
[----:B------:R0:W2:Y:S04]  /*03a0*/  LDG.E R27, desc[UR8][R20.64] ;  /* 0x00000008141b7981 */ /* 0x0000a8000c1e1900 */
[----:B------:R-:W2:Y:S01]  /*03b0*/  LDG.E R28, desc[UR8][R18.64+-0x14] ;  /* 0xffffec08121c7981 */ /* 0x000ea2000c1e1900 */
[----:B---3--:R-:W-:-:S03]  /*03c0*/  FFMA R29, R29, R26, R5 ;  /* 0x0000001a1d1d7223 */ /* 0x008fc60000000005 */
[----:B------:R-:W5:Y:S01]  /*03d0*/  LDG.E R26, desc[UR8][R18.64+-0x10] ;  /* 0xfffff008121a7981 */ /* 0x000f62000c1e1900 */
[----:B0-----:R-:W-:-:S03]  /*03e0*/  IADD3 R20, P0, PT, R24, R16, RZ ;  /* 0x0000001018147210 */ /* 0x001fc60007f1e0ff */
[----:B------:R-:W3:Y:S01]  /*03f0*/  LDG.E R5, desc[UR8][R24.64] ;  /* 0x0000000818057981 */ /* 0x000ee2000c1e1900 */
[----:B------:R-:W-:Y:S01]  /*0400*/  IADD3.X R21, PT, PT, R25, R17, RZ, P0, !PT ;  /* 0x0000001119157210 */ /* 0x000fe200007fe4ff */
[----:B----4-:R-:W-:Y:S02]  /*0410*/  FFMA R29, R9, R7, R29 ;  /* 0x00000007091d7223 */ /* 0x010fe4000000001d */
[----:B------:R-:W4:Y:S04]  /*0420*/  LDG.E R9, desc[UR8][R18.64+-0x8] ;  /* 0xfffff80812097981 */ /* 0x000f28000c1e1900 */
[----:B------:R0:W4:Y:S04]  /*0430*/  LDG.E R7, desc[UR8][R20.64] ;  /* 0x0000000814077981 */ /* 0x000128000c1e1900 */
[----:B------:R-:W4:Y:S01]  /*0440*/  LDG.E R25, desc[UR8][R18.64+-0x4] ;  /* 0xfffffc0812197981 */ /* 0x000f22000c1e1900 */
[----:B--2---:R-:W-:Y:S01]  /*0450*/  FFMA R27, R28, R27, R29 ;  /* 0x0000001b1c1b7223 */ /* 0x004fe2000000001d */
[----:B------:R-:W-:-:S05]  /*0460*/  IADD3 R28, P0, PT, R20, R16, RZ ;  /* 0x00000010141c7210 */ /* 0x000fca0007f1e0ff */
[----:B------:R-:W-:Y:S02]  /*0470*/  IMAD.X R29, R21, 0x1, R17, P0 ;  /* 0x00000001151d7824 */ /* 0x000fe400000e0611 */
[----:B-----5:R-:W-:Y:S01]  /*0480*/  FFMA R23, R26, R23, R27 ;  /* 0x000000171a177223 */ /* 0x020fe2000000001b */
[-C--:B------:R-:W-:Y:S02]  /*0490*/  IADD3 R26, P0, PT, R28, R16.reuse, RZ ;  /* 0x000000101c1a7210 */ /* 0x080fe40007f1e0ff */
[----:B------:R-:W2:Y:S02]  /*04a0*/  LDG.E R24, desc[UR8][R28.64] ;  /* 0x000000081c187981 */ /* 0x000ea4000c1e1900 */
[----:B------:R-:W-:Y:S02]  /*04b0*/  IADD3.X R27, PT, PT, R29, R17, RZ, P0, !PT ;  /* 0x000000111d1b7210 */ /* 0x000fe400007fe4ff */
[----:B0-----:R-:W-:Y:S01]  /*04c0*/  IADD3 R20, P0, PT, R26, R16, RZ ;  /* 0x000000101a147210 */ /* 0x001fe20007f1e0ff */
[----:B---3--:R-:W-:-:S02]  /*04d0*/  FFMA R23, R22, R5, R23 ;  /* 0x0000000516177223 */ /* 0x008fc40000000017 */
[----:B------:R4:W3:Y:S02]  /*04e0*/  LDG.E R5, desc[UR8][R26.64] ;  /* 0x000000081a057981 */ /* 0x0008e4000c1e1900 */
[----:B------:R-:W-:Y:S01]  /*04f0*/  IMAD.X R21, R27, 0x1, R17, P0 ;  /* 0x000000011b157824 */ /* 0x000fe200000e0611 */
[----:B------:R-:W-:Y:S01]  /*0500*/  IADD3 R22, P0, PT, R20, R16, RZ ;  /* 0x0000001014167210 */ /* 0x000fe20007f1e0ff */
[----:B------:R-:W3:Y:S04]  /*0510*/  LDG.E R28, desc[UR8][R18.64] ;  /* 0x00000008121c7981 */ /* 0x000ee8000c1e1900 */
[----:B------:R2:W5:Y:S01]  /*0520*/  LDG.E R20, desc[UR8][R20.64] ;  /* 0x0000000814147981 */ /* 0x000562000c1e1900 */
[----:B----4-:R-:W-:Y:S01]  /*0530*/  FFMA R26, R9, R7, R23 ;  /* 0x00000007091a7223 */ /* 0x010fe20000000017 */
[----:B------:R-:W-:-:S02]  /*0540*/  IADD3.X R23, PT, PT, R21, R17, RZ, P0, !PT ;  /* 0x0000001115177210 */ /* 0x000fc400007fe4ff */
[----:B------:R-:W5:Y:S04]  /*0550*/  LDG.E R7, desc[UR8][R18.64+0x4] ;  /* 0x0000040812077981 */ /* 0x000f68000c1e1900 */
[----:B------:R0:W4:Y:S04]  /*0560*/  LDG.E R9, desc[UR8][R22.64] ;  /* 0x0000000816097981 */ /* 0x000128000c1e1900 */
[----:B------:R-:W4:Y:S01]  /*0570*/  LDG.E R29, desc[UR8][R18.64+0x8] ;  /* 0x00000808121d7981 */ /* 0x000f22000c1e1900 */
[----:B--2---:R-:W-:Y:S01]  /*0580*/  FFMA R21, R25, R24, R26 ;  /* 0x0000001819157223 */ /* 0x004fe2000000001a */
[----:B------:R-:W-:-:S05]  /*0590*/  IADD3 R24, P0, PT, R22, R16, RZ ;  /* 0x0000001016187210 */ /* 0x000fca0007f1e0ff */
[----:B------:R-:W-:Y:S01]  /*05a0*/  IMAD.X R25, R23, 0x1, R17, P0 ;  /* 0x0000000117197824 */ /* 0x000fe200000e0611 */
[----:B------:R-:W-:-:S04]  /*05b0*/  IADD3 R26, P0, PT, R24, R16, RZ ;  /* 0x00000010181a7210 */ /* 0x000fc80007f1e0ff */
[----:B------:R-:W-:Y:S01]  /*05c0*/  IADD3.X R27, PT, PT, R25, R17, RZ, P0, !PT ;  /* 0x00000011191b7210 */ /* 0x000fe200007fe4ff */
[----:B---3--:R-:W-:Y:S01]  /*05d0*/  FFMA R28, R28, R5, R21 ;  /* 0x000000051c1c7223 */ /* 0x008fe20000000015 */
[----:B0-----:R-:W-:Y:S01]  /*05e0*/  IADD3 R22, P0, PT, R26, R16, RZ ;  /* 0x000000101a167210 */ /* 0x001fe20007f1e0ff */
[----:B------:R-:W2:Y:S02]  /*05f0*/  LDG.E R24, desc[UR8][R24.64] ;  /* 0x0000000818187981 */ /* 0x000ea4000c1e1900 */
[----:B-----5:R-:W-:Y:S02]  /*0600*/  FFMA R28, R7, R20, R28 ;  /* 0x00000014071c7223 */ /* 0x020fe4000000001c */
[----:B------:R-:W-:Y:S01]  /*0610*/  IMAD.X R23, R27, 0x1, R17, P0 ;  /* 0x000000011b177824 */ /* 0x000fe200000e0611 */
[----:B------:R-:W2:Y:S01]  /*0620*/  LDG.E R5, desc[UR8][R18.64+0xc] ;  /* 0x00000c0812057981 */ /* 0x000ea2000c1e1900 */
[----:B------:R-:W-:-:S03]  /*0630*/  IADD3 R20, P0, PT, R22, R16, RZ ;  /* 0x0000001016147210 */ /* 0x000fc60007f1e0ff */
[----:B------:R-:W3:Y:S01]  /*0640*/  LDG.E R26, desc[UR8][R26.64] ;  /* 0x000000081a1a7981 */ /* 0x000ee2000c1e1900 */
[----:B------:R-:W-:Y:S01]  /*0650*/  IADD3.X R21, PT, PT, R23, R17, RZ, P0, !PT ;  /* 0x0000001117157210 */ /* 0x000fe200007fe4ff */
[----:B----4-:R-:W-:Y:S02]  /*0660*/  FFMA R9, R29, R9, R28 ;  /* 0x000000091d097223 */ /* 0x010fe4000000001c */
[----:B------:R-:W3:Y:S01]  /*0670*/  LDG.E R7, desc[UR8][R18.64+0x10] ;  /* 0x0000100812077981 */ /* 0x000ee2000c1e1900 */
[----:B------:R-:W-:-:S03]  /*0680*/  IADD3 R28, P0, PT, R20, R16, RZ ;  /* 0x00000010141c7210 */ /* 0x000fc60007f1e0ff */
[----:B------:R-:W4:Y:S04]  /*0690*/  LDG.E R22, desc[UR8][R22.64] ;  /* 0x0000000816167981 */ /* 0x000f28000c1e1900 */
[----:B------:R-:W4:Y:S01]  /*06a0*/  LDG.E R25, desc[UR8][R18.64+0x14] ;  /* 0x0000140812197981 */ /* 0x000f22000c1e1900 */
[----:B------:R-:W-:-:S03]  /*06b0*/  IMAD.X R29, R21, 0x1, R17, P0 ;  /* 0x00000001151d7824 */ /* 0x000fc600000e0611 */
[----:B------:R-:W5:Y:S04]  /*06c0*/  LDG.E R20, desc[UR8][R20.64] ;  /* 0x0000000814147981 */ /* 0x000f68000c1e1900 */
[----:B------:R-:W5:Y:S04]  /*06d0*/  LDG.E R28, desc[UR8][R28.64] ;  /* 0x000000081c1c7981 */ /* 0x000f68000c1e1900 */
[----:B------:R-:W5:Y:S04]  /*06e0*/  LDG.E R27, desc[UR8][R18.64+0x1c] ;  /* 0x00001c08121b7981 */ /* 0x000f68000c1e1900 */
[----:B------:R-:W5:Y:S01]  /*06f0*/  LDG.E R21, desc[UR8][R18.64+0x18] ;  /* 0x0000180812157981 */ /* 0x000f62000c1e1900 */
[----:B------:R-:W-:-:S04]  /*0700*/  UIADD3 UR7, UPT, UPT, UR7, 0x10, URZ ;  /* 0x0000001007077890 */ /* 0x000fc8000fffe0ff */
[----:B------:R-:W-:Y:S01]  /*0710*/  UISETP.NE.AND UP1, UPT, UR7, URZ, UPT ;  /* 0x000000ff0700728c */ /* 0x000fe2000bf25270 */
[----:B------:R-:W-:-:S05]  /*0720*/  LEA R6, P0, R16, R6, 0x4 ;  /* 0x0000000610067211 */ /* 0x000fca00078020ff */
[----:B------:R-:W-:Y:S02]  /*0730*/  IMAD.X R3, R3, 0x1, R8, P0 ;  /* 0x0000000103037824 */ /* 0x000fe400000e0608 */
[----:B--2---:R-:W-:-:S04]  /*0740*/  FFMA R24, R5, R24, R9 ;  /* 0x0000001805187223 */ /* 0x004fc80000000009 */
[----:B---3--:R-:W-:Y:S01]  /*0750*/  FFMA R24, R7, R26, R24 ;  /* 0x0000001a07187223 */ /* 0x008fe20000000018 */
[----:B------:R-:W-:-:S03]  /*0760*/  IADD3 R7, P1, PT, R18, 0x40, RZ ;  /* 0x0000004012077810 */ /* 0x000fc60007f3e0ff */
[----:B----4-:R-:W-:Y:S01]  /*0770*/  FFMA R24, R25, R22, R24 ;  /* 0x0000001619187223 */ /* 0x010fe20000000018 */
[----:B------:R-:W-:-:S03]  /*0780*/  IADD3.X R22, PT, PT, RZ, R19, RZ, P1, !PT ;  /* 0x00000013ff167210 */ /* 0x000fc60000ffe4ff */
[----:B-----5:R-:W-:-:S04]  /*0790*/  FFMA R20, R21, R20, R24 ;  /* 0x0000001415147223 */ /* 0x020fc80000000018 */
[----:B------:R-:W-:Y:S01]  /*07a0*/  FFMA R5, R27, R28, R20 ;  /* 0x0000001c1b057223 */ /* 0x000fe20000000014 */
[----:B------:R-:W-:Y:S06]  /*07b0*/  BRA.U UP1, `(.L_x_2) ;  /* 0xfffffff901a07547 */ /* 0x000fec000b83ffff */
.L_x_1:
[----:B------:R-:W-:Y:S05]  /*07c0*/  BRA.U !UP0, `(.L_x_0) ;  /* 0x0000000508987547 */ /* 0x000fea000b800000 */
[----:B------:R-:W0:Y:S01]  /*07d0*/  LDCU.64 UR10, c[0x0][0x380] ;  /* 0x00007000ff0a77ac */ /* 0x000e220008000a00 */
[----:B------:R-:W-:Y:S02]  /*07e0*/  UISETP.GE.U32.AND UP0, UPT, UR5, 0x8, UPT ;  /* 0x000000080500788c */ /* 0x000fe4000bf06070 */
[----:B------:R-:W-:-:S04]  /*07f0*/  ULOP3.LUT UR6, UR4, 0x7, URZ, 0xc0, !UPT ;  /* 0x0000000704067892 */ /* 0x000fc8000f8ec0ff */
[----:B------:R-:W-:Y:S01]  /*0800*/  UISETP.NE.AND UP1, UPT, UR6, URZ, UPT ;  /* 0x000000ff0600728c */ /* 0x000fe2000bf25270 */
[----:B0-----:R-:W-:-:S04]  /*0810*/  IADD3 R6, P0, PT, R10, UR10, RZ ;  /* 0x0000000a0a067c10 */ /* 0x001fc8000ff1e0ff */
[----:B------:R-:W-:Y:S01]  /*0820*/  IADD3.X R7, PT, PT, R13, UR11, RZ, P0, !PT ;  /* 0x0000000b0d077c10 */ /* 0x000fe200087fe4ff */
[----:B------:R-:W-:Y:S08]  /*0830*/  BRA.U !UP0, `(.L_x_3) ;  /* 0x0000000108ac7547 */ /* 0x000ff0000b800000 */
[----:B------:R-:W0:Y:S01]  /*0840*/  LDCU.64 UR12, c[0x0][0x3a8] ;  /* 0x00007500ff0c77ac */ /* 0x000e220008000a00 */
[----:B------:R-:W-:-:S05]  /*0850*/  IMAD.WIDE.U32 R8, R4, 0x4, R6 ;  /* 0x0000000404087825 */ /* 0x000fca00078e0006 */
[----:B------:R-:W2:Y:S04]  /*0860*/  LDG.E R22, desc[UR8][R8.64] ;  /* 0x0000000808167981 */ /* 0x000ea8000c1e1900 */
[----:B------:R-:W3:Y:S04]  /*0870*/  LDG.E R24, desc[UR8][R8.64+0x4] ;  /* 0x0000040808187981 */ /* 0x000ee8000c1e1900 */
[----:B------:R-:W4:Y:S01]  /*0880*/  LDG.E R25, desc[UR8][R8.64+0x8] ;  /* 0x0000080808197981 */ /* 0x000f22000c1e1900 */
[----:B0-----:R-:W-:-:S04]  /*0890*/  IMAD.WIDE.U32 R16, R4, UR12, R14 ;  /* 0x0000000c04107c25 */ /* 0x001fc8000f8e000e */
[----:B------:R-:W-:Y:S01]  /*08a0*/  IMAD R17, R4, UR13, R17 ;  /* 0x0000000d04117c24 */ /* 0x000fe2000f8e0211 */
[----:B------:R-:W-:-:S04]  /*08b0*/  IADD3 R28, P0, PT, R16, UR12, RZ ;  /* 0x0000000c101c7c10 */ /* 0x000fc8000ff1e0ff */
[----:B------:R0:W2:Y:S01]  /*08c0*/  LDG.E R23, desc[UR8][R16.64] ;  /* 0x0000000810177981 */ /* 0x0000a2000c1e1900 */
[----:B------:R-:W-:-:S05]  /*08d0*/  IADD3.X R29, PT, PT, R17, UR13, RZ, P0, !PT ;  /* 0x0000000d111d7c10 */ /* 0x000fca00087fe4ff */
[----:B------:R2:W3:Y:S01]  /*08e0*/  LDG.E R3, desc[UR8][R28.64] ;  /* 0x000000081c037981 */ /* 0x0004e2000c1e1900 */
[----:B------:R-:W-:-:S04]  /*08f0*/  IADD3 R26, P0, PT, R28, UR12, RZ ;  /* 0x0000000c1c1a7c10 */ /* 0x000fc8000ff1e0ff */
[----:B------:R-:W-:Y:S02]  /*0900*/  IADD3.X R27, PT, PT, R29, UR13, RZ, P0, !PT ;  /* 0x0000000d1d1b7c10 */ /* 0x000fe400087fe4ff */
[----:B------:R-:W-:-:S03]  /*0910*/  IADD3 R18, P0, PT, R26, UR12, RZ ;  /* 0x0000000c1a127c10 */ /* 0x000fc6000ff1e0ff */
[----:B------:R-:W4:Y:S01]  /*0920*/  LDG.E R26, desc[UR8][R26.64] ;  /* 0x000000081a1a7981 */ /* 0x000f22000c1e1900 */
[----:B------:R-:W-:Y:S02]  /*0930*/  IADD3.X R19, PT, PT, R27, UR13, RZ, P0, !PT ;  /* 0x0000000d1b137c10 */ /* 0x000fe400087fe4ff */
[----:B------:R-:W-:-:S03]  /*0940*/  IADD3 R20, P0, PT, R18, UR12, RZ ;  /* 0x0000000c12147c10 */ /* 0x000fc6000ff1e0ff */
[----:B------:R-:W5:Y:S01]  /*0950*/  LDG.E R18, desc[UR8][R18.64] ;  /* 0x0000000812127981 */ /* 0x000f62000c1e1900 */
[----:B------:R-:W-:Y:S02]  /*0960*/  IADD3.X R21, PT, PT, R19, UR13, RZ, P0, !PT ;  /* 0x0000000d13157c10 */ /* 0x000fe400087fe4ff */
[----:B0-----:R-:W-:Y:S01]  /*0970*/  IADD3 R16, P0, PT, R20, UR12, RZ ;  /* 0x0000000c14107c10 */ /* 0x001fe2000ff1e0ff */
[----:B------:R-:W5:Y:S03]  /*0980*/  LDG.E R27, desc[UR8][R8.64+0x10] ;  /* 0x00001008081b7981 */ /* 0x000f66000c1e1900 */
[----:B------:R-:W-:Y:S01]  /*0990*/  IADD3.X R17, PT, PT, R21, UR13, RZ, P0, !PT ;  /* 0x0000000d15117c10 */ /* 0x000fe200087fe4ff */
[----:B------:R-:W5:Y:S04]  /*09a0*/  LDG.E R20, desc[UR8][R20.64] ;  /* 0x0000000814147981 */ /* 0x000f68000c1e1900 */
[----:B------:R-:W5:Y:S04]  /*09b0*/  LDG.E R19, desc[UR8][R8.64+0xc] ;  /* 0x00000c0808137981 */ /* 0x000f68000c1e1900 */
[----:B------:R-:W5:Y:S01]  /*09c0*/  LDG.E R21, desc[UR8][R8.64+0x18] ;  /* 0x0000180808157981 */ /* 0x000f62000c1e1900 */
[----:B--2---:R-:W-:Y:S01]  /*09d0*/  FFMA R29, R22, R23, R5 ;  /* 0x00000017161d7223 */ /* 0x004fe20000000005 */
[----:B------:R-:W-:-:S02]  /*09e0*/  IADD3 R22, P0, PT, R16, UR12, RZ ;  /* 0x0000000c10167c10 */ /* 0x000fc4000ff1e0ff */
[----:B------:R3:W2:Y:S02]  /*09f0*/  LDG.E R5, desc[UR8][R16.64] ;  /* 0x0000000810057981 */ /* 0x0006a4000c1e1900 */
[----:B------:R-:W-:Y:S02]  /*0a00*/  IADD3.X R23, PT, PT, R17, UR13, RZ, P0, !PT ;  /* 0x0000000d11177c10 */ /* 0x000fe400087fe4ff */
[----:B------:R-:W-:Y:S01]  /*0a10*/  IADD3 R28, P0, PT, R22, UR12, RZ ;  /* 0x0000000c161c7c10 */ /* 0x000fe2000ff1e0ff */
[----:B---3--:R-:W-:Y:S01]  /*0a20*/  FFMA R17, R24, R3, R29 ;  /* 0x0000000318117223 */ /* 0x008fe2000000001d */
[----:B------:R-:W3:Y:S02]  /*0a30*/  LDG.E R16, desc[UR8][R8.64+0x1c] ;  /* 0x00001c0808107981 */ /* 0x000ee4000c1e1900 */
[----:B------:R-:W-:Y:S02]  /*0a40*/  IADD3.X R29, PT, PT, R23, UR13, RZ, P0, !PT ;  /* 0x0000000d171d7c10 */ /* 0x000fe400087fe4ff */
[----:B------:R-:W2:Y:S04]  /*0a50*/  LDG.E R24, desc[UR8][R8.64+0x14] ;  /* 0x0000140808187981 */ /* 0x000ea8000c1e1900 */
[----:B------:R-:W3:Y:S04]  /*0a60*/  LDG.E R3, desc[UR8][R22.64] ;  /* 0x0000000816037981 */ /* 0x000ee8000c1e1900 */
[----:B------:R-:W3:Y:S01]  /*0a70*/  LDG.E R28, desc[UR8][R28.64] ;  /* 0x000000081c1c7981 */ /* 0x000ee2000c1e1900 */
[----:B----4-:R-:W-:-:S04]  /*0a80*/  FFMA R26, R25, R26, R17 ;  /* 0x0000001a191a7223 */ /* 0x010fc80000000011 */
[----:B-----5:R-:W-:-:S04]  /*0a90*/  FFMA R18, R19, R18, R26 ;  /* 0x0000001213127223 */ /* 0x020fc8000000001a */
[----:B------:R-:W-:Y:S01]  /*0aa0*/  FFMA R27, R27, R20, R18 ;  /* 0x000000141b1b7223 */ /* 0x000fe20000000012 */
[----:B------:R-:W-:-:S03]  /*0ab0*/  IADD3 R4, PT, PT, R4, 0x8, RZ ;  /* 0x0000000804047810 */ /* 0x000fc60007ffe0ff */
[----:B--2---:R-:W-:-:S04]  /*0ac0*/  FFMA R24, R24, R5, R27 ;  /* 0x0000000518187223 */ /* 0x004fc8000000001b */
[----:B---3--:R-:W-:-:S04]  /*0ad0*/  FFMA R3, R21, R3, R24 ;  /* 0x0000000315037223 */ /* 0x008fc80000000018 */
[----:B------:R-:W-:-:S07]  /*0ae0*/  FFMA R5, R16, R28, R3 ;  /* 0x0000001c10057223 */ /* 0x000fce0000000003 */
.L_x_3:
[----:B------:R-:W-:Y:S05]  /*0af0*/  BRA.U !UP1, `(.L_x_0) ;  /* 0x0000000109cc7547 */ /* 0x000fea000b800000 */
[----:B------:R-:W-:Y:S02]  /*0b00*/  UISETP.GE.U32.AND UP0, UPT, UR6, 0x4, UPT ;  /* 0x000000040600788c */ /* 0x000fe4000bf06070 */
[----:B------:R-:W-:-:S04]  /*0b10*/  ULOP3.LUT UR4, UR4, 0x3, URZ, 0xc0, !UPT ;  /* 0x0000000304047892 */ /* 0x000fc8000f8ec0ff */
[----:B------:R-:W-:-:S03]  /*0b20*/  UISETP.NE.AND UP1, UPT, UR4, URZ, UPT ;  /* 0x000000ff0400728c */ /* 0x000fc6000bf25270 */
[----:B------:R-:W-:Y:S08]  /*0b30*/  BRA.U !UP0, `(.L_x_4) ;  /* 0x0000000108607547 */ /* 0x000ff0000b800000 */
[----:B------:R-:W0:Y:S01]  /*0b40*/  LDCU.64 UR6, c[0x0][0x3a8] ;  /* 0x00007500ff0677ac */ /* 0x000e220008000a00 */
[----:B------:R-:W-:-:S05]  /*0b50*/  IMAD.WIDE.U32 R6, R4, 0x4, R6 ;  /* 0x0000000404067825 */ /* 0x000fca00078e0006 */
[----:B------:R-:W2:Y:S04]  /*0b60*/  LDG.E R20, desc[UR8][R6.64] ;  /* 0x0000000806147981 */ /* 0x000ea8000c1e1900 */
[----:B------:R-:W3:Y:S04]  /*0b70*/  LDG.E R3, desc[UR8][R6.64+0x4] ;  /* 0x0000040806037981 */ /* 0x000ee8000c1e1900 */
[----:B------:R-:W4:Y:S01]  /*0b80*/  LDG.E R22, desc[UR8][R6.64+0x8] ;  /* 0x0000080806167981 */ /* 0x000f22000c1e1900 */
[----:B0-----:R-:W-:-:S03]  /*0b90*/  IMAD.WIDE.U32 R16, R4, UR6, R14 ;  /* 0x0000000604107c25 */ /* 0x001fc6000f8e000e */
[----:B------:R-:W5:Y:S01]  /*0ba0*/  LDG.E R24, desc[UR8][R6.64+0xc] ;  /* 0x00000c0806187981 */ /* 0x000f62000c1e1900 */
[----:B------:R-:W-:Y:S01]  /*0bb0*/  IMAD R19, R4, UR7, R17 ;  /* 0x0000000704137c24 */ /* 0x000fe2000f8e0211 */
[----:B------:R-:W-:Y:S01]  /*0bc0*/  IADD3 R8, P0, PT, R16, UR6, RZ ;  /* 0x0000000610087c10 */ /* 0x000fe2000ff1e0ff */
[----:B------:R-:W-:-:S03]  /*0bd0*/  IMAD.MOV.U32 R18, RZ, RZ, R16 ;  /* 0x000000ffff127224 */ /* 0x000fc600078e0010 */
[----:B------:R-:W-:Y:S02]  /*0be0*/  IADD3.X R9, PT, PT, R19, UR7, RZ, P0, !PT ;  /* 0x0000000713097c10 */ /* 0x000fe400087fe4ff */
[----:B------:R-:W-:Y:S01]  /*0bf0*/  IADD3 R14, P0, PT, R8, UR6, RZ ;  /* 0x00000006080e7c10 */ /* 0x000fe2000ff1e0ff */
[----:B------:R-:W2:Y:S03]  /*0c00*/  LDG.E R18, desc[UR8][R18.64] ;  /* 0x0000000812127981 */ /* 0x000ea6000c1e1900 */
[----:B------:R-:W-:Y:S01]  /*0c10*/  IADD3.X R15, PT, PT, R9, UR7, RZ, P0, !PT ;  /* 0x00000007090f7c10 */ /* 0x000fe200087fe4ff */
[----:B------:R-:W3:Y:S01]  /*0c20*/  LDG.E R8, desc[UR8][R8.64] ;  /* 0x0000000808087981 */ /* 0x000ee2000c1e1900 */
[----:B------:R-:W-:-:S03]  /*0c30*/  IADD3 R16, P0, PT, R14, UR6, RZ ;  /* 0x000000060e107c10 */ /* 0x000fc6000ff1e0ff */
[----:B------:R-:W4:Y:S01]  /*0c40*/  LDG.E R14, desc[UR8][R14.64] ;  /* 0x000000080e0e7981 */ /* 0x000f22000c1e1900 */
[----:B------:R-:W-:-:S05]  /*0c50*/  IADD3.X R17, PT, PT, R15, UR7, RZ, P0, !PT ;  /* 0x000000070f117c10 */ /* 0x000fca00087fe4ff */
[----:B------:R-:W5:Y:S01]  /*0c60*/  LDG.E R16, desc[UR8][R16.64] ;  /* 0x0000000810107981 */ /* 0x000f62000c1e1900 */
[----:B------:R-:W-:Y:S01]  /*0c70*/  IADD3 R4, PT, PT, R4, 0x4, RZ ;  /* 0x0000000404047810 */ /* 0x000fe20007ffe0ff */
[----:B--2---:R-:W-:-:S04]  /*0c80*/  FFMA R18, R20, R18, R5 ;  /* 0x0000001214127223 */ /* 0x004fc80000000005 */
[----:B---3--:R-:W-:-:S04]  /*0c90*/  FFMA R3, R3, R8, R18 ;  /* 0x0000000803037223 */ /* 0x008fc80000000012 */
[----:B----4-:R-:W-:-:S04]  /*0ca0*/  FFMA R3, R22, R14, R3 ;  /* 0x0000000e16037223 */ /* 0x010fc80000000003 */
[----:B-----5:R-:W-:-:S07]  /*0cb0*/  FFMA R5, R24, R16, R3 ;  /* 0x0000001018057223 */ /* 0x020fce0000000003 */
.L_x_4:
[----:B------:R-:W-:Y:S05]  /*0cc0*/  BRA.U !UP1, `(.L_x_0) ;  /* 0x0000000109587547 */ /* 0x000fea000b800000 */
[----:B------:R-:W0:Y:S01]  /*0cd0*/  LDCU.64 UR12, c[0x0][0x3a8] ;  /* 0x00007500ff0c77ac */ /* 0x000e220008000a00 */
[----:B------:R-:W-:Y:S01]  /*0ce0*/  IMAD.WIDE R6, R0, 0x4, RZ ;  /* 0x0000000400067825 */ /* 0x000fe200078e02ff */
[----:B------:R-:W1:Y:S03]  /*0cf0*/  LDCU.64 UR6, c[0x0][0x388] ;  /* 0x00007100ff0677ac */ /* 0x000e660008000a00 */
[----:B------:R-:W-:Y:S01]  /*0d00*/  IMAD.MOV.U32 R12, RZ, RZ, R10 ;  /* 0x000000ffff0c7224 */ /* 0x000fe200078e000a */
[----:B------:R-:W-:-:S03]  /*0d10*/  UIADD3 UR4, UPT, UPT, -UR4, URZ, URZ ;  /* 0x000000ff04047290 */ /* 0x000fc6000fffe1ff */
[----:B------:R-:W-:-:S04]  /*0d20*/  IMAD.WIDE.U32 R12, R4, 0x4, R12 ;  /* 0x00000004040c7825 */ /* 0x000fc800078e000c */
[----:B0-----:R-:W-:-:S04]  /*0d30*/  IMAD.WIDE.U32 R6, R4, UR12, R6 ;  /* 0x0000000c04067c25 */ /* 0x001fc8000f8e0006 */
[----:B------:R-:W-:Y:S01]  /*0d40*/  IMAD R4, R4, UR13, R7 ;  /* 0x0000000d04047c24 */ /* 0x000fe2000f8e0207 */
[----:B-1----:R-:W-:Y:S02]  /*0d50*/  IADD3 R8, P1, PT, R6, UR6, RZ ;  /* 0x0000000606087c10 */ /* 0x002fe4000ff3e0ff */
[----:B------:R-:W-:Y:S02]  /*0d60*/  IADD3 R6, P0, PT, R12, UR10, RZ ;  /* 0x0000000a0c067c10 */ /* 0x000fe4000ff1e0ff */
[----:B------:R-:W-:Y:S02]  /*0d70*/  IADD3.X R9, PT, PT, R4, UR7, RZ, P1, !PT ;  /* 0x0000000704097c10 */ /* 0x000fe40008ffe4ff */
[----:B------:R-:W-:-:S09]  /*0d80*/  IADD3.X R7, PT, PT, R13, UR11, RZ, P0, !PT ;  /* 0x0000000b0d077c10 */ /* 0x000fd200087fe4ff */
.L_x_5:
[----:B------:R0:W2:Y:S04]  /*0d90*/  LDG.E R4, desc[UR8][R6.64] ;  /* 0x0000000806047981 */ /* 0x0000a8000c1e1900 */
[----:B------:R1:W2:Y:S01]  /*0da0*/  LDG.E R3, desc[UR8][R8.64] ;  /* 0x0000000808037981 */ /* 0x0002a2000c1e1900 */
[----:B------:R-:W-:-:S04]  /*0db0*/  UIADD3 UR4, UPT, UPT, UR4, 0x1, URZ ;  /* 0x0000000104047890 */ /* 0x000fc8000fffe0ff */
[----:B------:R-:W-:Y:S01]  /*0dc0*/  UISETP.NE.AND UP0, UPT, UR4, URZ, UPT ;  /* 0x000000ff0400728c */ /* 0x000fe2000bf05270 */
[----:B0-----:R-:W-:Y:S02]  /*0dd0*/  IADD3 R6, P0, PT, R6, 0x4, RZ ;  /* 0x0000000406067810 */ /* 0x001fe40007f1e0ff */
[----:B-1----:R-:W-:Y:S02]  /*0de0*/  IADD3 R8, P1, PT, R8, UR12, RZ ;  /* 0x0000000c08087c10 */ /* 0x002fe4000ff3e0ff */
[----:B------:R-:W-:Y:S02]  /*0df0*/  IADD3.X R7, PT, PT, RZ, R7, RZ, P0, !PT ;  /* 0x00000007ff077210 */ /* 0x000fe400007fe4ff */
[----:B------:R-:W-:Y:S01]  /*0e00*/  IADD3.X R9, PT, PT, R9, UR13, RZ, P1, !PT ;  /* 0x0000000d09097c10 */ /* 0x000fe20008ffe4ff */
[----:B--2---:R-:W-:Y:S01]  /*0e10*/  FFMA R5, R4, R3, R5 ;  /* 0x0000000304057223 */ /* 0x004fe20000000005 */
[----:B------:R-:W-:Y:S07]  /*0e20*/  BRA.U UP0, `(.L_x_5) ;  /* 0xfffffffd00d87547 */ /* 0x000fee000b83ffff */
.L_x_0:
[----:B------:R-:W0:Y:S01]  /*0e30*/  LDC.64 R6, c[0x0][0x390] ;  /* 0x0000e400ff067b82 */ /* 0x000e220000000a00 */
[----:B------:R-:W0:Y:S02]  /*0e40*/  LDCU.64 UR4, c[0x0][0x3b0] ;  /* 0x00007600ff0477ac */ /* 0x000e240008000a00 */
[----:B0-----:R-:W-:-:S04]  /*0e50*/  IMAD.WIDE.U32 R6, R2, UR4, R6 ;  /* 0x0000000402067c25 */ /* 0x001fc8000f8e0006 */
[----:B------:R-:W-:Y:S02]  /*0e60*/  IMAD R7, R2, UR5, R7 ;  /* 0x0000000502077c24 */ /* 0x000fe4000f8e0207 */
[----:B------:R-:W-:-:S05]  /*0e70*/  IMAD.WIDE R2, R0, 0x4, R6 ;  /* 0x0000000400027825 */ /* 0x000fca00078e0206 */
[----:B------:R-:W-:Y:S01]  /*0e80*/  STG.E desc[UR8][R2.64], R5 ;  /* 0x0000000502007986 */ /* 0x000fe2000c101908 */
[----:B------:R-:W-:Y:S05]  /*0e90*/  EXIT ;  /* 0x000000000000794d */ /* 0x000fea0003800000 */
.L_x_6:
[----:B------:R-:W-:-:S00]  /*0ea0*/  BRA `(.L_x_6) ;  /* 0xfffffffc00fc7947 */ /* 0x000fc0000383ffff */
[----:B------:R-:W-:-:S00]  /*0eb0*/  NOP ;  /* 0x0000000000007918 */ /* 0x000fc00000000000 */
        /* <DEDUP_REMOVED lines=12> */
.L_x_7:


//--------------------- .nv.shared.reserved.0     --------------------------
	.section	.nv.shared.reserved.0,"aw",@nobits
	.weak		__nv_reservedSMEM_offset_0_alias
	.size		__nv_reservedSMEM_offset_0_alias, 0, 64
	.other		__nv_reservedSMEM_offset_0_alias,@"STO_CUDA_RESERVED_SHARED STV_DEFAULT"
__nv_reservedSMEM_offset_0_alias:
	.zero		0
	.zero		64


//--------------------- .nv.constant0._Z17matrix_mul_kernelPfS_S_immm --------------------------
	.section	.nv.constant0._Z17matrix_mul_kernelPfS_S_immm,"a",@progbits
	.sectionflags	@""
	.align	4
.nv.constant0._Z17matrix_mul_kernelPfS_S_immm:
	.zero		952


//--------------------- SYMBOLS --------------------------

	.type		.nv.reservedSmem.offset0,@object
	.size		.nv.reservedSmem.offset0,0x4
